	.headerflags	@"EF_CUDA_TEXMODE_UNIFIED EF_CUDA_64BIT_ADDRESS EF_CUDA_ACCELERATORS EF_CUDA_SM90 EF_CUDA_VIRTUAL_SM(EF_CUDA_SM90)"
	.elftype	@"ET_EXEC"


//--------------------- .nv.info                  --------------------------
	.section	.nv.info,"",@"SHT_CUDA_INFO"
	.align	4


	//----- nvinfo : EIATTR_REGCOUNT
	.align		4
        /*0000*/ 	.byte	0x04, 0x2f
        /*0002*/ 	.short	(.L_2 - .L_1)
	.align		4
.L_1:
        /*0004*/ 	.word	index@(triton_per_fused__native_batch_norm_legit_cat_leaky_relu_10)
        /*0008*/ 	.word	0x00000018


	//----- nvinfo : EIATTR_MIN_STACK_SIZE
	.align		4
.L_2:
        /*000c*/ 	.byte	0x04, 0x12
        /*000e*/ 	.short	(.L_4 - .L_3)
	.align		4
.L_3:
        /*0010*/ 	.word	index@(triton_per_fused__native_batch_norm_legit_cat_leaky_relu_10)
        /*0014*/ 	.word	0x00000000


	//----- nvinfo : EIATTR_FRAME_SIZE
	.align		4
.L_4:
        /*0018*/ 	.byte	0x04, 0x11
        /*001a*/ 	.short	(.L_6 - .L_5)
	.align		4
.L_5:
        /*001c*/ 	.word	index@(triton_per_fused__native_batch_norm_legit_cat_leaky_relu_10)
        /*0020*/ 	.word	0x00000000


	//----- nvinfo : EIATTR_MIN_STACK_SIZE
	.align		4
.L_6:
        /*0024*/ 	.byte	0x04, 0x12
        /*0026*/ 	.short	(.L_8 - .L_7)
	.align		4
.L_7:
        /*0028*/ 	.word	index@(triton_per_fused__native_batch_norm_legit_cat_leaky_relu_10)
        /*002c*/ 	.word	0x00000000
.L_8:


//--------------------- .nv.info.triton_per_fused__native_batch_norm_legit_cat_leaky_relu_10 --------------------------
	.section	.nv.info.triton_per_fused__native_batch_norm_legit_cat_leaky_relu_10,"",@"SHT_CUDA_INFO"
	.sectionflags	@""
	.align	4


	//----- nvinfo : EIATTR_CUDA_API_VERSION
	.align		4
        /*0000*/ 	.byte	0x04, 0x37
        /*0002*/ 	.short	(.L_10 - .L_9)
.L_9:
        /*0004*/ 	.word	0x0000007c


	//----- nvinfo : EIATTR_KPARAM_INFO
	.align		4
.L_10:
        /*0008*/ 	.byte	0x04, 0x17
        /*000a*/ 	.short	(.L_12 - .L_11)
.L_11:
        /*000c*/ 	.word	0x00000000
        /*0010*/ 	.short	0x0006
        /*0012*/ 	.short	0x002c
        /*0014*/ 	.byte	0x00, 0xf0, 0x11, 0x00


	//----- nvinfo : EIATTR_KPARAM_INFO
	.align		4
.L_12:
        /*0018*/ 	.byte	0x04, 0x17
        /*001a*/ 	.short	(.L_14 - .L_13)
.L_13:
        /*001c*/ 	.word	0x00000000
        /*0020*/ 	.short	0x0005
        /*0022*/ 	.short	0x0028
        /*0024*/ 	.byte	0x00, 0xf0, 0x11, 0x00


	//----- nvinfo : EIATTR_KPARAM_INFO
	.align		4
.L_14:
        /*0028*/ 	.byte	0x04, 0x17
        /*002a*/ 	.short	(.L_16 - .L_15)
.L_15:
        /*002c*/ 	.word	0x00000000
        /*0030*/ 	.short	0x0004
        /*0032*/ 	.short	0x0020
        /*0034*/ 	.byte	0x00, 0xf4, 0x21, 0x00


	//----- nvinfo : EIATTR_KPARAM_INFO
	.align		4
.L_16:
        /*0038*/ 	.byte	0x04, 0x17
        /*003a*/ 	.short	(.L_18 - .L_17)
.L_17:
        /*003c*/ 	.word	0x00000000
        /*0040*/ 	.short	0x0003
        /*0042*/ 	.short	0x0018
        /*0044*/ 	.byte	0x00, 0xf4, 0x21, 0x00


	//----- nvinfo : EIATTR_KPARAM_INFO
	.align		4
.L_18:
        /*0048*/ 	.byte	0x04, 0x17
        /*004a*/ 	.short	(.L_20 - .L_19)
.L_19:
        /*004c*/ 	.word	0x00000000
        /*0050*/ 	.short	0x0002
        /*0052*/ 	.short	0x0010
        /*0054*/ 	.byte	0x00, 0xf4, 0x21, 0x00


	//----- nvinfo : EIATTR_KPARAM_INFO
	.align		4
.L_20:
        /*0058*/ 	.byte	0x04, 0x17
        /*005a*/ 	.short	(.L_22 - .L_21)
.L_21:
        /*005c*/ 	.word	0x00000000
        /*0060*/ 	.short	0x0001
        /*0062*/ 	.short	0x0008
        /*0064*/ 	.byte	0x00, 0xf4, 0x21, 0x00


	//----- nvinfo : EIATTR_KPARAM_INFO
	.align		4
.L_22:
        /*0068*/ 	.byte	0x04, 0x17
        /*006a*/ 	.short	(.L_24 - .L_23)
.L_23:
        /*006c*/ 	.word	0x00000000
        /*0070*/ 	.short	0x0000
        /*0072*/ 	.short	0x0000
        /*0074*/ 	.byte	0x00, 0xf4, 0x21, 0x00


	//----- nvinfo : EIATTR_SPARSE_MMA_MASK
	.align		4
.L_24:
        /*0078*/ 	.byte	0x03, 0x50
        /*007a*/ 	.short	0x0000


	//----- nvinfo : EIATTR_MAXREG_COUNT
	.align		4
        /*007c*/ 	.byte	0x03, 0x1b
        /*007e*/ 	.short	0x00ff


	//----- nvinfo : EIATTR_COOP_GROUP_MASK_REGIDS
	.align		4
        /*0080*/ 	.byte	0x04, 0x29
        /*0082*/ 	.short	(.L_26 - .L_25)


	//   ....[0]....
.L_25:
        /*0084*/ 	.word	0xffffffff


	//   ....[1]....
        /*0088*/ 	.word	0xffffffff


	//   ....[2]....
        /*008c*/ 	.word	0xffffffff


	//   ....[3]....
        /*0090*/ 	.word	0xffffffff


	//   ....[4]....
        /*0094*/ 	.word	0xffffffff


	//   ....[5]....
        /*0098*/ 	.word	0xffffffff


	//   ....[6]....
        /*009c*/ 	.word	0xffffffff


	//   ....[7]....
        /*00a0*/ 	.word	0xffffffff


	//----- nvinfo : EIATTR_COOP_GROUP_INSTR_OFFSETS
	.align		4
.L_26:
        /*00a4*/ 	.byte	0x04, 0x28
        /*00a6*/ 	.short	(.L_28 - .L_27)


	//   ....[0]....
.L_27:
        /*00a8*/ 	.word	0x000001f0


	//   ....[1]....
        /*00ac*/ 	.word	0x00000210


	//   ....[2]....
        /*00b0*/ 	.word	0x00000240


	//   ....[3]....
        /*00b4*/ 	.word	0x00000260


	//   ....[4]....
        /*00b8*/ 	.word	0x00000320


	//   ....[5]....
        /*00bc*/ 	.word	0x00000340


	//   ....[6]....
        /*00c0*/ 	.word	0x00000370


	//   ....[7]....
        /*00c4*/ 	.word	0x000003d0


	//----- nvinfo : EIATTR_EXIT_INSTR_OFFSETS
	.align		4
.L_28:
        /*00c8*/ 	.byte	0x04, 0x1c
        /*00ca*/ 	.short	(.L_30 - .L_29)


	//   ....[0]....
.L_29:
        /*00cc*/ 	.word	0x00000660


	//   ....[1]....
        /*00d0*/ 	.word	0x00000690


	//----- nvinfo : EIATTR_REQNTID
	.align		4
.L_30:
        /*00d4*/ 	.byte	0x04, 0x10
        /*00d6*/ 	.short	(.L_32 - .L_31)
.L_31:
        /*00d8*/ 	.word	0x00000080
        /*00dc*/ 	.word	0x00000001
        /*00e0*/ 	.word	0x00000001


	//----- nvinfo : EIATTR_CBANK_PARAM_SIZE
	.align		4
.L_32:
        /*00e4*/ 	.byte	0x03, 0x19
        /*00e6*/ 	.short	0x0030


	//----- nvinfo : EIATTR_PARAM_CBANK
	.align		4
        /*00e8*/ 	.byte	0x04, 0x0a
        /*00ea*/ 	.short	(.L_34 - .L_33)
	.align		4
.L_33:
        /*00ec*/ 	.word	index@(.nv.constant0.triton_per_fused__native_batch_norm_legit_cat_leaky_relu_10)
        /*00f0*/ 	.short	0x0210
        /*00f2*/ 	.short	0x0030


	//----- nvinfo : EIATTR_SW_WAR
	.align		4
.L_34:
        /*00f4*/ 	.byte	0x04, 0x36
        /*00f6*/ 	.short	(.L_36 - .L_35)
.L_35:
        /*00f8*/ 	.word	0x00000008
.L_36:


//--------------------- .nv.callgraph             --------------------------
	.section	.nv.callgraph,"",@"SHT_CUDA_CALLGRAPH"
	.align	4
	.sectionentsize	8
	.align		4
        /*0000*/ 	.word	0x00000000
	.align		4
        /*0004*/ 	.word	0xffffffff
	.align		4
        /*0008*/ 	.word	0x00000000
	.align		4
        /*000c*/ 	.word	0xfffffffe
	.align		4
        /*0010*/ 	.word	0x00000000
	.align		4
        /*0014*/ 	.word	0xfffffffd
	.align		4
        /*0018*/ 	.word	0x00000000
	.align		4
        /*001c*/ 	.word	0xfffffffc


//--------------------- .nv.constant4             --------------------------
	.section	.nv.constant4,"a",@progbits
	.align	8
	.align		8
.nv.constant4:
        /*0000*/ 	.dword	_$_str


//--------------------- .text.triton_per_fused__native_batch_norm_legit_cat_leaky_relu_10 --------------------------
	.section	.text.triton_per_fused__native_batch_norm_legit_cat_leaky_relu_10,"ax",@progbits
	.sectionflags	@"SHF_BARRIERS=1"
	.align	128
        .global         triton_per_fused__native_batch_norm_legit_cat_leaky_relu_10
        .type           triton_per_fused__native_batch_norm_legit_cat_leaky_relu_10,@function
        .size           triton_per_fused__native_batch_norm_legit_cat_leaky_relu_10,(.L_x_1 - triton_per_fused__native_batch_norm_legit_cat_leaky_relu_10)
        .other          triton_per_fused__native_batch_norm_legit_cat_leaky_relu_10,@"STO_CUDA_ENTRY STV_DEFAULT"
triton_per_fused__native_batch_norm_legit_cat_leaky_relu_10:
.text.triton_per_fused__native_batch_norm_legit_cat_leaky_relu_10:
[----:B------:R-:W0:Y:S02]  /*0000*/  LDC R1, c[0x0][0x28] ;  /* 0x00000a00ff017b82 */ /* 0x000e240000000800 */
[----:B------:R-:W1:Y:S01]  /*0010*/  S2R R0, SR_TID.X ;  /* 0x0000000000007919 */ /* 0x000e620000002100 */
[----:B------:R-:W2:Y:S01]  /*0020*/  LDC.64 R10, c[0x0][0x210] ;  /* 0x00008400ff0a7b82 */ /* 0x000ea20000000a00 */
[----:B------:R-:W-:Y:S02]  /*0030*/  CS2R R4, SRZ ;  /* 0x0000000000047805 */ /* 0x000fe4000001ff00 */
[----:B------:R-:W-:Y:S01]  /*0040*/  CS2R R6, SRZ ;  /* 0x0000000000067805 */ /* 0x000fe2000001ff00 */
[----:B------:R-:W3:Y:S01]  /*0050*/  S2R R13, SR_CTAID.X ;  /* 0x00000000000d7919 */ /* 0x000ee20000002500 */
[----:B------:R-:W-:Y:S01]  /*0060*/  ULDC.64 UR6, c[0x0][0x208] ;  /* 0x0000820000067ab9 */ /* 0x000fe20000000a00 */
[----:B-1----:R-:W-:Y:S02]  /*0070*/  SHF.R.U32.HI R2, RZ, 0x4, R0 ;  /* 0x00000004ff027819 */ /* 0x002fe40000011600 */
[----:B------:R-:W-:Y:S02]  /*0080*/  SHF.L.U32 R8, R0, 0x2, RZ ;  /* 0x0000000200087819 */ /* 0x000fe400000006ff */
[----:B---3--:R-:W-:-:S02]  /*0090*/  SHF.L.U32 R13, R13, 0x3, RZ ;  /* 0x000000030d0d7819 */ /* 0x008fc400000006ff */
[----:B------:R-:W-:Y:S02]  /*00a0*/  SGXT.U32 R2, R2, 0x3 ;  /* 0x000000030202781a */ /* 0x000fe40000000000 */
[----:B------:R-:W-:Y:S02]  /*00b0*/  LOP3.LUT R8, R8, 0x3c, RZ, 0xc0, !PT ;  /* 0x0000003c08087812 */ /* 0x000fe400078ec0ff */
[----:B------:R-:W-:-:S04]  /*00c0*/  LOP3.LUT R3, R13, R2, RZ, 0xfc, !PT ;  /* 0x000000020d037212 */ /* 0x000fc800078efcff */
[C---:B------:R-:W-:Y:S02]  /*00d0*/  ISETP.GE.AND P2, PT, R3.reuse, 0x400, PT ;  /* 0x000004000300780c */ /* 0x040fe40003f46270 */
[----:B------:R-:W-:-:S05]  /*00e0*/  LEA R15, R3, R8, 0x6 ;  /* 0x00000008030f7211 */ /* 0x000fca00078e30ff */
[----:B--2---:R-:W-:-:S06]  /*00f0*/  IMAD.WIDE R10, R15, 0x4, R10 ;  /* 0x000000040f0a7825 */ /* 0x004fcc00078e020a */
[----:B------:R-:W2:Y:S01]  /*0100*/  @!P2 LDG.E.128 R4, desc[UR6][R10.64] ;  /* 0x000000060a04a981 */ /* 0x000ea2000c1e1d00 */
[----:B------:R-:W1:Y:S01]  /*0110*/  S2UR UR5, SR_CgaCtaId ;  /* 0x00000000000579c3 */ /* 0x000e620000008800 */
[----:B------:R-:W-:Y:S01]  /*0120*/  UMOV UR4, 0x400 ;  /* 0x0000040000047882 */ /* 0x000fe20000000000 */
[----:B------:R-:W-:Y:S02]  /*0130*/  LOP3.LUT P0, RZ, R0, 0x78, RZ, 0xc0, !PT ;  /* 0x0000007800ff7812 */ /* 0x000fe4000780c0ff */
[----:B------:R-:W-:-:S04]  /*0140*/  LOP3.LUT R13, R13, 0x7, R0, 0xf8, !PT ;  /* 0x000000070d0d7812 */ /* 0x000fc800078ef800 */
[----:B------:R-:W-:Y:S01]  /*0150*/  ISETP.LT.AND P0, PT, R13, 0x400, !P0 ;  /* 0x000004000d00780c */ /* 0x000fe20004701270 */
[----:B-1----:R-:W-:Y:S01]  /*0160*/  UPRMT UR4, UR5, 0x654, UR4 ;  /* 0x0000065405047896 */ /* 0x002fe20008000004 */
[----:B--2---:R-:W-:Y:S02]  /*0170*/  SEL R4, R4, RZ, !P2 ;  /* 0x000000ff04047207 */ /* 0x004fe40005000000 */
[----:B------:R-:W-:Y:S02]  /*0180*/  SEL R12, R5, RZ, !P2 ;  /* 0x000000ff050c7207 */ /* 0x000fe40005000000 */
[----:B------:R-:W-:Y:S02]  /*0190*/  SEL R6, R6, RZ, !P2 ;  /* 0x000000ff06067207 */ /* 0x000fe40005000000 */
[----:B------:R-:W-:Y:S01]  /*01a0*/  SEL R14, R7, RZ, !P2 ;  /* 0x000000ff070e7207 */ /* 0x000fe20005000000 */
[----:B------:R-:W-:-:S04]  /*01b0*/  FADD R5, R4, R12 ;  /* 0x0000000c04057221 */ /* 0x000fc80000000000 */
[----:B------:R-:W-:-:S04]  /*01c0*/  FADD R5, R6, R5 ;  /* 0x0000000506057221 */ /* 0x000fc80000000000 */
[----:B------:R-:W-:-:S05]  /*01d0*/  FADD R5, R14, R5 ;  /* 0x000000050e057221 */ /* 0x000fca0000000000 */
[----:B------:R-:W-:-:S05]  /*01e0*/  FSEL R7, R5, RZ, !P2 ;  /* 0x000000ff05077208 */ /* 0x000fca0005000000 */
[----:B------:R-:W1:Y:S02]  /*01f0*/  SHFL.BFLY PT, R16, R7, 0x8, 0x1f ;  /* 0x0d001f0007107f89 */ /* 0x000e6400000e0000 */
[----:B-1----:R-:W-:-:S05]  /*0200*/  FADD R16, R7, R16 ;  /* 0x0000001007107221 */ /* 0x002fca0000000000 */
[----:B------:R-:W1:Y:S02]  /*0210*/  SHFL.BFLY PT, R5, R16, 0x4, 0x1f ;  /* 0x0c801f0010057f89 */ /* 0x000e6400000e0000 */
[----:B-1----:R-:W-:Y:S01]  /*0220*/  FADD R10, R16, R5 ;  /* 0x00000005100a7221 */ /* 0x002fe20000000000 */
[----:B------:R-:W-:-:S04]  /*0230*/  LEA R16, R2, UR4, 0x2 ;  /* 0x0000000402107c11 */ /* 0x000fc8000f8e10ff */
[----:B------:R-:W1:Y:S02]  /*0240*/  SHFL.BFLY PT, R5, R10, 0x2, 0x1f ;  /* 0x0c401f000a057f89 */ /* 0x000e6400000e0000 */
[----:B-1----:R-:W-:-:S05]  /*0250*/  FADD R11, R10, R5 ;  /* 0x000000050a0b7221 */ /* 0x002fca0000000000 */
[----:B------:R-:W1:Y:S02]  /*0260*/  SHFL.BFLY PT, R18, R11, 0x1, 0x1f ;  /* 0x0c201f000b127f89 */ /* 0x000e6400000e0000 */
[----:B-1----:R-:W-:-:S04]  /*0270*/  FADD R9, R11, R18 ;  /* 0x000000120b097221 */ /* 0x002fc80000000000 */
[C---:B------:R-:W-:Y:S01]  /*0280*/  FFMA R5, R9.reuse, -0.015625, R12 ;  /* 0xbc80000009057823 */ /* 0x040fe2000000000c */
[C---:B------:R-:W-:Y:S01]  /*0290*/  FFMA R4, R9.reuse, -0.015625, R4 ;  /* 0xbc80000009047823 */ /* 0x040fe20000000004 */
[C---:B------:R-:W-:Y:S01]  /*02a0*/  FFMA R6, R9.reuse, -0.015625, R6 ;  /* 0xbc80000009067823 */ /* 0x040fe20000000006 */
[----:B------:R-:W-:Y:S01]  /*02b0*/  FFMA R7, R9, -0.015625, R14 ;  /* 0xbc80000009077823 */ /* 0x000fe2000000000e */
[----:B------:R-:W-:Y:S01]  /*02c0*/  FMUL R17, R5, R5 ;  /* 0x0000000505117220 */ /* 0x000fe20000400000 */
[----:B------:R-:W-:Y:S03]  /*02d0*/  STS [R16], R9 ;  /* 0x0000000910007388 */ /* 0x000fe60000000800 */
[----:B------:R-:W-:-:S04]  /*02e0*/  FFMA R17, R4, R4, R17 ;  /* 0x0000000404117223 */ /* 0x000fc80000000011 */
[----:B------:R-:W-:-:S04]  /*02f0*/  FFMA R12, R6, R6, R17 ;  /* 0x00000006060c7223 */ /* 0x000fc80000000011 */
[----:B------:R-:W-:-:S05]  /*0300*/  FFMA R12, R7, R7, R12 ;  /* 0x00000007070c7223 */ /* 0x000fca000000000c */
[----:B------:R-:W-:-:S05]  /*0310*/  FSEL R12, R12, RZ, !P2 ;  /* 0x000000ff0c0c7208 */ /* 0x000fca0005000000 */
[----:B------:R-:W1:Y:S02]  /*0320*/  SHFL.BFLY PT, R11, R12, 0x8, 0x1f ;  /* 0x0d001f000c0b7f89 */ /* 0x000e6400000e0000 */
[----:B-1----:R-:W-:-:S05]  /*0330*/  FADD R11, R12, R11 ;  /* 0x0000000b0c0b7221 */ /* 0x002fca0000000000 */
[----:B------:R-:W1:Y:S02]  /*0340*/  SHFL.BFLY PT, R10, R11, 0x4, 0x1f ;  /* 0x0c801f000b0a7f89 */ /* 0x000e6400000e0000 */
[----:B-1----:R-:W-:Y:S01]  /*0350*/  FADD R14, R11, R10 ;  /* 0x0000000a0b0e7221 */ /* 0x002fe20000000000 */
[----:B------:R-:W-:-:S04]  /*0360*/  LOP3.LUT R10, R0, 0x7, RZ, 0xc0, !PT ;  /* 0x00000007000a7812 */ /* 0x000fc800078ec0ff */
[----:B------:R-:W1:Y:S01]  /*0370*/  SHFL.BFLY PT, R17, R14, 0x2, 0x1f ;  /* 0x0c401f000e117f89 */ /* 0x000e6200000e0000 */
[----:B------:R-:W-:Y:S01]  /*0380*/  LEA R10, R10, UR4, 0x2 ;  /* 0x000000040a0a7c11 */ /* 0x000fe2000f8e10ff */
[----:B------:R-:W-:Y:S01]  /*0390*/  BAR.SYNC.DEFER_BLOCKING 0x0 ;  /* 0x0000000000007b1d */ /* 0x000fe20000010000 */
[----:B-1----:R-:W-:Y:S01]  /*03a0*/  FADD R17, R14, R17 ;  /* 0x000000110e117221 */ /* 0x002fe20000000000 */
[----:B------:R-:W-:-:S04]  /*03b0*/  HFMA2.MMA R14, -RZ, RZ, 1.125, 0 ;  /* 0x3c800000ff0e7435 */ /* 0x000fc800000001ff */
[----:B------:R-:W-:Y:S04]  /*03c0*/  LDS R12, [R10] ;  /* 0x000000000a0c7984 */ /* 0x000fe80000000800 */
[----:B------:R-:W1:Y:S02]  /*03d0*/  SHFL.BFLY PT, R18, R17, 0x1, 0x1f ;  /* 0x0c201f0011127f89 */ /* 0x000e6400000e0000 */
[----:B-1----:R-:W-:Y:S01]  /*03e0*/  FADD R11, R17, R18 ;  /* 0x00000012110b7221 */ /* 0x002fe20000000000 */
[----:B------:R-:W-:Y:S01]  /*03f0*/  BAR.SYNC.DEFER_BLOCKING 0x0 ;  /* 0x0000000000007b1d */ /* 0x000fe20000010000 */
[----:B------:R-:W-:Y:S02]  /*0400*/  SHF.R.S32.HI R18, RZ, 0x1f, R3 ;  /* 0x0000001fff127819 */ /* 0x000fe40000011403 */
[----:B------:R-:W-:-:S02]  /*0410*/  FFMA R17, R11, R14, 9.9999997473787516356e-06 ;  /* 0x3727c5ac0b117423 */ /* 0x000fc4000000000e */
[----:B------:R-:W-:-:S04]  /*0420*/  LEA.HI R18, R18, R3, RZ, 0x8 ;  /* 0x0000000312127211 */ /* 0x000fc800078f40ff */
[----:B------:R-:W1:Y:S01]  /*0430*/  MUFU.RSQ R17, R17 ;  /* 0x0000001100117308 */ /* 0x000e620000001400 */
[C---:B------:R-:W-:Y:S02]  /*0440*/  LOP3.LUT R2, R18.reuse, 0x3ffff00, RZ, 0xc0, !PT ;  /* 0x03ffff0012027812 */ /* 0x040fe400078ec0ff */
[----:B------:R-:W-:Y:S02]  /*0450*/  SHF.L.U32 R18, R18, 0x7, RZ ;  /* 0x0000000712127819 */ /* 0x000fe400000006ff */
[----:B------:R-:W-:Y:S02]  /*0460*/  IADD3 R9, R3, -R2, RZ ;  /* 0x8000000203097210 */ /* 0x000fe40007ffe0ff */
[----:B------:R-:W2:Y:S01]  /*0470*/  LDC.64 R2, c[0x0][0x220] ;  /* 0x00008800ff027b82 */ /* 0x000ea20000000a00 */
[----:B------:R-:W-:Y:S02]  /*0480*/  LOP3.LUT R21, R18, 0xffff8000, RZ, 0xc0, !PT ;  /* 0xffff800012157812 */ /* 0x000fe400078ec0ff */
[----:B------:R-:W-:-:S04]  /*0490*/  LEA R20, R9, R8, 0x6 ;  /* 0x0000000809147211 */ /* 0x000fc800078e30ff */
[----:B------:R-:W-:Y:S01]  /*04a0*/  IADD3 R21, R20, R21, RZ ;  /* 0x0000001514157210 */ /* 0x000fe20007ffe0ff */
[----:B------:R3:W-:Y:S01]  /*04b0*/  STS [R16], R11 ;  /* 0x0000000b10007388 */ /* 0x0007e20000000800 */
[----:B------:R-:W4:Y:S01]  /*04c0*/  LDC.64 R8, c[0x0][0x228] ;  /* 0x00008a00ff087b82 */ /* 0x000f220000000a00 */
[-C--:B-1----:R-:W-:Y:S01]  /*04d0*/  FMUL R4, R4, R17.reuse ;  /* 0x0000001104047220 */ /* 0x082fe20000400000 */
[----:B------:R-:W-:-:S06]  /*04e0*/  FMUL R5, R5, R17 ;  /* 0x0000001105057220 */ /* 0x000fcc0000400000 */
[----:B------:R-:W-:Y:S01]  /*04f0*/  BAR.SYNC.DEFER_BLOCKING 0x0 ;  /* 0x0000000000007b1d */ /* 0x000fe20000010000 */
[-C--:B------:R-:W-:Y:S01]  /*0500*/  FMUL R6, R6, R17.reuse ;  /* 0x0000001106067220 */ /* 0x080fe20000400000 */
[----:B------:R-:W-:Y:S01]  /*0510*/  FMUL R7, R7, R17 ;  /* 0x0000001107077220 */ /* 0x000fe20000400000 */
[----:B------:R-:W-:Y:S02]  /*0520*/  FSETP.GT.AND P1, PT, R4, RZ, PT ;  /* 0x000000ff0400720b */ /* 0x000fe40003f24000 */
[----:B------:R-:W-:-:S03]  /*0530*/  FSETP.GT.AND P5, PT, R5, RZ, PT ;  /* 0x000000ff0500720b */ /* 0x000fc60003fa4000 */
[----:B---3--:R-:W1:Y:S01]  /*0540*/  LDC.64 R16, c[0x0][0x218] ;  /* 0x00008600ff107b82 */ /* 0x008e620000000a00 */
[----:B------:R-:W-:Y:S02]  /*0550*/  FSETP.GT.AND P4, PT, R6, RZ, PT ;  /* 0x000000ff0600720b */ /* 0x000fe40003f84000 */
[----:B------:R-:W-:Y:S01]  /*0560*/  FSETP.GT.AND P3, PT, R7, RZ, PT ;  /* 0x000000ff0700720b */ /* 0x000fe20003f64000 */
[----:B--2---:R-:W-:-:S04]  /*0570*/  IMAD.WIDE R2, R15, 0x4, R2 ;  /* 0x000000040f027825 */ /* 0x004fc800078e0202 */
[----:B------:R-:W-:Y:S02]  /*0580*/  @!P1 FMUL R4, R4, 0.20000000298023223877 ;  /* 0x3e4ccccd04049820 */ /* 0x000fe40000400000 */
[----:B------:R-:W-:-:S04]  /*0590*/  @!P5 FMUL R5, R5, 0.20000000298023223877 ;  /* 0x3e4ccccd0505d820 */ /* 0x000fc80000400000 */
[----:B------:R-:W-:Y:S01]  /*05a0*/  @!P4 FMUL R6, R6, 0.20000000298023223877 ;  /* 0x3e4ccccd0606c820 */ /* 0x000fe20000400000 */
[----:B----4-:R-:W-:-:S04]  /*05b0*/  IMAD.WIDE R8, R21, 0x4, R8 ;  /* 0x0000000415087825 */ /* 0x010fc800078e0208 */
[----:B------:R-:W-:Y:S01]  /*05c0*/  @!P3 FMUL R7, R7, 0.20000000298023223877 ;  /* 0x3e4ccccd0707b820 */ /* 0x000fe20000400000 */
[----:B------:R2:W3:Y:S04]  /*05d0*/  LDS R19, [R10] ;  /* 0x000000000a137984 */ /* 0x0004e80000000800 */
[----:B------:R4:W-:Y:S01]  /*05e0*/  @!P2 STG.E.128 desc[UR6][R2.64], R4 ;  /* 0x000000040200a986 */ /* 0x0009e2000c101d06 */
[C---:B-1----:R-:W-:Y:S01]  /*05f0*/  IMAD.WIDE R16, R13.reuse, 0x4, R16 ;  /* 0x000000040d107825 */ /* 0x042fe200078e0210 */
[----:B--2---:R-:W1:Y:S02]  /*0600*/  LDC.64 R10, c[0x0][0x230] ;  /* 0x00008c00ff0a7b82 */ /* 0x004e640000000a00 */
[----:B------:R4:W-:Y:S01]  /*0610*/  @!P2 STG.E.128 desc[UR6][R8.64], R4 ;  /* 0x000000040800a986 */ /* 0x0009e2000c101d06 */
[----:B-1----:R-:W-:-:S04]  /*0620*/  IMAD.WIDE R10, R13, 0x4, R10 ;  /* 0x000000040d0a7825 */ /* 0x002fc800078e020a */
[----:B---3--:R-:W-:-:S06]  /*0630*/  FFMA R19, R19, R14, 9.9999997473787516356e-06 ;  /* 0x3727c5ac13137423 */ /* 0x008fcc000000000e */
[----:B------:R-:W1:Y:S02]  /*0640*/  MUFU.RSQ R19, R19 ;  /* 0x0000001300137308 */ /* 0x000e640000001400 */
[----:B-1----:R4:W-:Y:S01]  /*0650*/  @P0 STG.E desc[UR6][R10.64], R19 ;  /* 0x000000130a000986 */ /* 0x0029e2000c101906 */
[----:B------:R-:W-:Y:S05]  /*0660*/  @!P0 EXIT ;  /* 0x000000000000894d */ /* 0x000fea0003800000 */
[----:B----4-:R-:W-:-:S05]  /*0670*/  FMUL R3, R12, 0.015625 ;  /* 0x3c8000000c037820 */ /* 0x010fca0000400000 */
[----:B------:R-:W-:Y:S01]  /*0680*/  STG.E desc[UR6][R16.64], R3 ;  /* 0x0000000310007986 */ /* 0x000fe2000c101906 */
[----:B------:R-:W-:Y:S05]  /*0690*/  EXIT ;  /* 0x000000000000794d */ /* 0x000fea0003800000 */
.L_x_0:
[----:B------:R-:W-:-:S00]  /*06a0*/  BRA `(.L_x_0) ;  /* 0xfffffffc00fc7947 */ /* 0x000fc0000383ffff */
[----:B------:R-:W-:-:S00]  /*06b0*/  NOP ;  /* 0x0000000000007918 */ /* 0x000fc00000000000 */
        /* <DEDUP_REMOVED lines=12> */
.L_x_1:


//--------------------- .nv.global.init           --------------------------
	.section	.nv.global.init,"aw",@progbits
.nv.global.init:
	.type		_$_str,@object
	.size		_$_str,(.L_0 - _$_str)
_$_str:
        /*0000*/ 	.byte	0x5f, 0x5f, 0x43, 0x55, 0x44, 0x41, 0x5f, 0x46, 0x54, 0x5a, 0x00
.L_0:


//--------------------- .nv.shared.triton_per_fused__native_batch_norm_legit_cat_leaky_relu_10 --------------------------
	.section	.nv.shared.triton_per_fused__native_batch_norm_legit_cat_leaky_relu_10,"aw",@nobits
	.sectionflags	@""
	.align	16
	.zero		1024


//--------------------- .nv.constant0.triton_per_fused__native_batch_norm_legit_cat_leaky_relu_10 --------------------------
	.section	.nv.constant0.triton_per_fused__native_batch_norm_legit_cat_leaky_relu_10,"a",@progbits
	.sectionflags	@""
	.align	4
.nv.constant0.triton_per_fused__native_batch_norm_legit_cat_leaky_relu_10:
	.zero		576
